//
// Generated by NVIDIA NVVM Compiler
//
// Compiler Build ID: CL-36424714
// Cuda compilation tools, release 13.0, V13.0.88
// Based on NVVM 20.0.0
//

.version 9.0
.target sm_100
.address_size 64

	// .globl	_Z16matrixMultKernelPfS_S_i
// _ZZ16matrixMultKernelPfS_S_iE3Mds has been demoted
// _ZZ16matrixMultKernelPfS_S_iE3Nds has been demoted

.visible .entry _Z16matrixMultKernelPfS_S_i(
	.param .u64 .ptr .align 1 _Z16matrixMultKernelPfS_S_i_param_0,
	.param .u64 .ptr .align 1 _Z16matrixMultKernelPfS_S_i_param_1,
	.param .u64 .ptr .align 1 _Z16matrixMultKernelPfS_S_i_param_2,
	.param .u32 _Z16matrixMultKernelPfS_S_i_param_3
)
{
	.reg .pred 	%p<10>;
	.reg .b32 	%r<92>;
	.reg .b32 	%f<98>;
	.reg .b64 	%rd<48>;
	// demoted variable
	.shared .align 4 .b8 _ZZ16matrixMultKernelPfS_S_iE3Mds[4];
	// demoted variable
	.shared .align 4 .b8 _ZZ16matrixMultKernelPfS_S_iE3Nds[4];
	ld.param.u64 	%rd4, [_Z16matrixMultKernelPfS_S_i_param_0];
	ld.param.u64 	%rd5, [_Z16matrixMultKernelPfS_S_i_param_1];
	ld.param.u32 	%r47, [_Z16matrixMultKernelPfS_S_i_param_3];
	cvta.to.global.u64 	%rd1, %rd5;
	cvta.to.global.u64 	%rd2, %rd4;
	mov.u32 	%r48, %ctaid.x;
	mov.u32 	%r49, %ctaid.y;
	mov.u32 	%r1, %tid.x;
	mov.u32 	%r2, %tid.y;
	add.s32 	%r3, %r49, %r2;
	add.s32 	%r4, %r48, %r1;
	setp.lt.s32 	%p1, %r47, 1;
	mov.f32 	%f97, 0f00000000;
	@%p1 bra 	$L__BB0_12;
	mad.lo.s32 	%r5, %r47, %r3, %r1;
	shl.b32 	%r51, %r2, 2;
	mov.u32 	%r52, _ZZ16matrixMultKernelPfS_S_iE3Mds;
	add.s32 	%r6, %r52, %r51;
	shl.b32 	%r53, %r1, 2;
	add.s32 	%r7, %r6, %r53;
	mov.u32 	%r54, _ZZ16matrixMultKernelPfS_S_iE3Nds;
	add.s32 	%r9, %r54, %r53;
	add.s32 	%r8, %r9, %r51;
	and.b32  	%r10, %r47, 7;
	setp.lt.u32 	%p2, %r47, 8;
	mov.f32 	%f97, 0f00000000;
	mov.b32 	%r90, 0;
	@%p2 bra 	$L__BB0_4;
	and.b32  	%r90, %r47, 2147483640;
	neg.s32 	%r88, %r90;
	mul.lo.s32 	%r55, %r2, %r47;
	add.s32 	%r56, %r55, %r47;
	add.s32 	%r87, %r4, %r56;
	add.s32 	%r57, %r2, 2;
	mad.lo.s32 	%r86, %r47, %r57, %r4;
	add.s32 	%r58, %r2, 3;
	mad.lo.s32 	%r85, %r47, %r58, %r4;
	add.s32 	%r59, %r2, 4;
	mad.lo.s32 	%r84, %r47, %r59, %r4;
	add.s32 	%r60, %r2, 5;
	mad.lo.s32 	%r83, %r47, %r60, %r4;
	add.s32 	%r61, %r2, 6;
	mad.lo.s32 	%r82, %r47, %r61, %r4;
	add.s32 	%r62, %r2, 7;
	mad.lo.s32 	%r81, %r47, %r62, %r4;
	add.s32 	%r80, %r4, %r55;
	mov.f32 	%f97, 0f00000000;
	mov.u32 	%r79, %r5;
$L__BB0_3:
	.pragma "nounroll";
	mul.wide.s32 	%rd6, %r79, 4;
	add.s64 	%rd7, %rd2, %rd6;
	ld.global.f32 	%f17, [%rd7];
	st.shared.f32 	[%r7], %f17;
	mul.wide.u32 	%rd8, %r80, 4;
	add.s64 	%rd9, %rd1, %rd8;
	ld.global.f32 	%f18, [%rd9];
	st.shared.f32 	[%r8], %f18;
	bar.sync 	0;
	ld.shared.f32 	%f19, [%r6];
	ld.shared.f32 	%f20, [%r9];
	fma.rn.f32 	%f21, %f19, %f20, %f97;
	bar.sync 	0;
	ld.global.f32 	%f22, [%rd7+4];
	st.shared.f32 	[%r7], %f22;
	mul.wide.u32 	%rd10, %r87, 4;
	add.s64 	%rd11, %rd1, %rd10;
	ld.global.f32 	%f23, [%rd11];
	st.shared.f32 	[%r8], %f23;
	bar.sync 	0;
	ld.shared.f32 	%f24, [%r6];
	ld.shared.f32 	%f25, [%r9];
	fma.rn.f32 	%f26, %f24, %f25, %f21;
	bar.sync 	0;
	ld.global.f32 	%f27, [%rd7+8];
	st.shared.f32 	[%r7], %f27;
	mul.wide.u32 	%rd12, %r86, 4;
	add.s64 	%rd13, %rd1, %rd12;
	ld.global.f32 	%f28, [%rd13];
	st.shared.f32 	[%r8], %f28;
	bar.sync 	0;
	ld.shared.f32 	%f29, [%r6];
	ld.shared.f32 	%f30, [%r9];
	fma.rn.f32 	%f31, %f29, %f30, %f26;
	bar.sync 	0;
	ld.global.f32 	%f32, [%rd7+12];
	st.shared.f32 	[%r7], %f32;
	mul.wide.u32 	%rd14, %r85, 4;
	add.s64 	%rd15, %rd1, %rd14;
	ld.global.f32 	%f33, [%rd15];
	st.shared.f32 	[%r8], %f33;
	bar.sync 	0;
	ld.shared.f32 	%f34, [%r6];
	ld.shared.f32 	%f35, [%r9];
	fma.rn.f32 	%f36, %f34, %f35, %f31;
	bar.sync 	0;
	ld.global.f32 	%f37, [%rd7+16];
	st.shared.f32 	[%r7], %f37;
	mul.wide.u32 	%rd16, %r84, 4;
	add.s64 	%rd17, %rd1, %rd16;
	ld.global.f32 	%f38, [%rd17];
	st.shared.f32 	[%r8], %f38;
	bar.sync 	0;
	ld.shared.f32 	%f39, [%r6];
	ld.shared.f32 	%f40, [%r9];
	fma.rn.f32 	%f41, %f39, %f40, %f36;
	bar.sync 	0;
	ld.global.f32 	%f42, [%rd7+20];
	st.shared.f32 	[%r7], %f42;
	mul.wide.u32 	%rd18, %r83, 4;
	add.s64 	%rd19, %rd1, %rd18;
	ld.global.f32 	%f43, [%rd19];
	st.shared.f32 	[%r8], %f43;
	bar.sync 	0;
	ld.shared.f32 	%f44, [%r6];
	ld.shared.f32 	%f45, [%r9];
	fma.rn.f32 	%f46, %f44, %f45, %f41;
	bar.sync 	0;
	ld.global.f32 	%f47, [%rd7+24];
	st.shared.f32 	[%r7], %f47;
	mul.wide.u32 	%rd20, %r82, 4;
	add.s64 	%rd21, %rd1, %rd20;
	ld.global.f32 	%f48, [%rd21];
	st.shared.f32 	[%r8], %f48;
	bar.sync 	0;
	ld.shared.f32 	%f49, [%r6];
	ld.shared.f32 	%f50, [%r9];
	fma.rn.f32 	%f51, %f49, %f50, %f46;
	bar.sync 	0;
	ld.global.f32 	%f52, [%rd7+28];
	st.shared.f32 	[%r7], %f52;
	mul.wide.u32 	%rd22, %r81, 4;
	add.s64 	%rd23, %rd1, %rd22;
	ld.global.f32 	%f53, [%rd23];
	st.shared.f32 	[%r8], %f53;
	bar.sync 	0;
	ld.shared.f32 	%f54, [%r6];
	ld.shared.f32 	%f55, [%r9];
	fma.rn.f32 	%f97, %f54, %f55, %f51;
	bar.sync 	0;
	add.s32 	%r88, %r88, 8;
	shl.b32 	%r63, %r47, 3;
	add.s32 	%r87, %r87, %r63;
	add.s32 	%r86, %r86, %r63;
	add.s32 	%r85, %r85, %r63;
	add.s32 	%r84, %r84, %r63;
	add.s32 	%r83, %r83, %r63;
	add.s32 	%r82, %r82, %r63;
	add.s32 	%r81, %r81, %r63;
	add.s32 	%r80, %r80, %r63;
	add.s32 	%r79, %r79, 8;
	setp.ne.s32 	%p3, %r88, 0;
	@%p3 bra 	$L__BB0_3;
$L__BB0_4:
	setp.eq.s32 	%p4, %r10, 0;
	@%p4 bra 	$L__BB0_12;
	and.b32  	%r42, %r47, 3;
	setp.lt.u32 	%p5, %r10, 4;
	@%p5 bra 	$L__BB0_7;
	add.s32 	%r64, %r5, %r90;
	mul.wide.s32 	%rd24, %r64, 4;
	add.s64 	%rd25, %rd2, %rd24;
	ld.global.f32 	%f57, [%rd25];
	st.shared.f32 	[%r7], %f57;
	add.s32 	%r65, %r90, %r2;
	mad.lo.s32 	%r66, %r65, %r47, %r4;
	mul.wide.u32 	%rd26, %r66, 4;
	add.s64 	%rd27, %rd1, %rd26;
	ld.global.f32 	%f58, [%rd27];
	st.shared.f32 	[%r8], %f58;
	bar.sync 	0;
	ld.shared.f32 	%f59, [%r6];
	ld.shared.f32 	%f60, [%r9];
	fma.rn.f32 	%f61, %f59, %f60, %f97;
	bar.sync 	0;
	ld.global.f32 	%f62, [%rd25+4];
	st.shared.f32 	[%r7], %f62;
	add.s32 	%r67, %r66, %r47;
	mul.wide.u32 	%rd28, %r67, 4;
	add.s64 	%rd29, %rd1, %rd28;
	ld.global.f32 	%f63, [%rd29];
	st.shared.f32 	[%r8], %f63;
	bar.sync 	0;
	ld.shared.f32 	%f64, [%r6];
	ld.shared.f32 	%f65, [%r9];
	fma.rn.f32 	%f66, %f64, %f65, %f61;
	bar.sync 	0;
	ld.global.f32 	%f67, [%rd25+8];
	st.shared.f32 	[%r7], %f67;
	add.s32 	%r68, %r67, %r47;
	mul.wide.u32 	%rd30, %r68, 4;
	add.s64 	%rd31, %rd1, %rd30;
	ld.global.f32 	%f68, [%rd31];
	st.shared.f32 	[%r8], %f68;
	bar.sync 	0;
	ld.shared.f32 	%f69, [%r6];
	ld.shared.f32 	%f70, [%r9];
	fma.rn.f32 	%f71, %f69, %f70, %f66;
	bar.sync 	0;
	ld.global.f32 	%f72, [%rd25+12];
	st.shared.f32 	[%r7], %f72;
	add.s32 	%r69, %r68, %r47;
	mul.wide.u32 	%rd32, %r69, 4;
	add.s64 	%rd33, %rd1, %rd32;
	ld.global.f32 	%f73, [%rd33];
	st.shared.f32 	[%r8], %f73;
	bar.sync 	0;
	ld.shared.f32 	%f74, [%r6];
	ld.shared.f32 	%f75, [%r9];
	fma.rn.f32 	%f97, %f74, %f75, %f71;
	bar.sync 	0;
	add.s32 	%r90, %r90, 4;
$L__BB0_7:
	setp.eq.s32 	%p6, %r42, 0;
	@%p6 bra 	$L__BB0_12;
	setp.eq.s32 	%p7, %r42, 1;
	@%p7 bra 	$L__BB0_10;
	add.s32 	%r70, %r5, %r90;
	mul.wide.s32 	%rd34, %r70, 4;
	add.s64 	%rd35, %rd2, %rd34;
	ld.global.f32 	%f77, [%rd35];
	st.shared.f32 	[%r7], %f77;
	add.s32 	%r71, %r90, %r2;
	mad.lo.s32 	%r72, %r71, %r47, %r4;
	mul.wide.u32 	%rd36, %r72, 4;
	add.s64 	%rd37, %rd1, %rd36;
	ld.global.f32 	%f78, [%rd37];
	st.shared.f32 	[%r8], %f78;
	bar.sync 	0;
	ld.shared.f32 	%f79, [%r6];
	ld.shared.f32 	%f80, [%r9];
	fma.rn.f32 	%f81, %f79, %f80, %f97;
	bar.sync 	0;
	ld.global.f32 	%f82, [%rd35+4];
	st.shared.f32 	[%r7], %f82;
	add.s32 	%r73, %r72, %r47;
	mul.wide.u32 	%rd38, %r73, 4;
	add.s64 	%rd39, %rd1, %rd38;
	ld.global.f32 	%f83, [%rd39];
	st.shared.f32 	[%r8], %f83;
	bar.sync 	0;
	ld.shared.f32 	%f84, [%r6];
	ld.shared.f32 	%f85, [%r9];
	fma.rn.f32 	%f97, %f84, %f85, %f81;
	bar.sync 	0;
	add.s32 	%r90, %r90, 2;
$L__BB0_10:
	and.b32  	%r74, %r47, 1;
	setp.eq.b32 	%p8, %r74, 1;
	not.pred 	%p9, %p8;
	@%p9 bra 	$L__BB0_12;
	add.s32 	%r75, %r5, %r90;
	mul.wide.s32 	%rd40, %r75, 4;
	add.s64 	%rd41, %rd2, %rd40;
	ld.global.f32 	%f86, [%rd41];
	st.shared.f32 	[%r7], %f86;
	add.s32 	%r76, %r90, %r2;
	mad.lo.s32 	%r77, %r76, %r47, %r4;
	mul.wide.u32 	%rd42, %r77, 4;
	add.s64 	%rd43, %rd1, %rd42;
	ld.global.f32 	%f87, [%rd43];
	st.shared.f32 	[%r8], %f87;
	bar.sync 	0;
	ld.shared.f32 	%f88, [%r6];
	ld.shared.f32 	%f89, [%r9];
	fma.rn.f32 	%f97, %f88, %f89, %f97;
	bar.sync 	0;
$L__BB0_12:
	ld.param.u64 	%rd47, [_Z16matrixMultKernelPfS_S_i_param_2];
	cvta.to.global.u64 	%rd44, %rd47;
	mad.lo.s32 	%r78, %r47, %r3, %r4;
	mul.wide.s32 	%rd45, %r78, 4;
	add.s64 	%rd46, %rd44, %rd45;
	st.global.f32 	[%rd46], %f97;
	ret;

}


// ===== COMPILED SASS (sm_100) =====

	.target	sm_100

	.elftype	@"ET_EXEC"


//--------------------- .note.nv.tkinfo           --------------------------
	.section	.note.nv.tkinfo,"",@"SHT_NOTE"
	.sectionflags	@"SHF_NOTE_NV_TKINFO"
	.tkinfo
        /*0018*/ 	.word	0x00000002
        /*0030*/ 	.string	""
        /*0030*/ 	.string	"ptxas"
        /*0030*/ 	.string	"Cuda compilation tools, release 13.0, V13.0.88"
        /*0030*/ 	.string	"Build cuda_13.0.r13.0/compiler.36424714_0"
        /*0030*/ 	.string	"-arch sm_100 -m 64 "



//--------------------- .note.nv.cuinfo           --------------------------
	.section	.note.nv.cuinfo,"",@"SHT_NOTE"
	.sectionflags	@"SHF_NOTE_NV_CUINFO"
        /*0018*/ 	.short	0x0002
        /*001a*/ 	.short	0x0064
        /*001c*/ 	.short	0x0082
	.zero		2


//--------------------- .nv.info                  --------------------------
	.section	.nv.info,"",@"SHT_CUDA_INFO"
	.align	4


	//----- nvinfo : EIATTR_REGCOUNT
	.align		4
        /*0000*/ 	.byte	0x04, 0x2f
        /*0002*/ 	.short	(.L_1 - .L_0)
	.align		4
.L_0:
        /*0004*/ 	.word	index@(_Z16matrixMultKernelPfS_S_i)
        /*0008*/ 	.word	0x00000028


	//----- nvinfo : EIATTR_FRAME_SIZE
	.align		4
.L_1:
        /*000c*/ 	.byte	0x04, 0x11
        /*000e*/ 	.short	(.L_3 - .L_2)
	.align		4
.L_2:
        /*0010*/ 	.word	index@(_Z16matrixMultKernelPfS_S_i)
        /*0014*/ 	.word	0x00000000


	//----- nvinfo : EIATTR_MIN_STACK_SIZE
	.align		4
.L_3:
        /*0018*/ 	.byte	0x04, 0x12
        /*001a*/ 	.short	(.L_5 - .L_4)
	.align		4
.L_4:
        /*001c*/ 	.word	index@(_Z16matrixMultKernelPfS_S_i)
        /*0020*/ 	.word	0x00000000
.L_5:


//--------------------- .nv.compat                --------------------------
	.section	.nv.compat,"",@"SHT_CUDA_COMPAT_INFO"
	.align	4
        /*0000*/ 	.byte	0x02, 0x09, 0x00, 0x00, 0x02, 0x02, 0x01, 0x00, 0x02, 0x05, 0x05, 0x00, 0x03, 0x07, 0x01, 0x01
        /*0010*/ 	.byte	0x02, 0x03, 0x00, 0x00, 0x02, 0x06, 0x01, 0x00, 0x04, 0x0b, 0x08, 0x00, 0x09, 0x00, 0x00, 0x00
        /*0020*/ 	.byte	0x00, 0x00, 0x00, 0x00


//--------------------- .nv.info._Z16matrixMultKernelPfS_S_i --------------------------
	.section	.nv.info._Z16matrixMultKernelPfS_S_i,"",@"SHT_CUDA_INFO"
	.sectionflags	@""
	.align	4


	//----- nvinfo : EIATTR_CUDA_API_VERSION
	.align		4
        /*0000*/ 	.byte	0x04, 0x37
        /*0002*/ 	.short	(.L_7 - .L_6)
.L_6:
        /*0004*/ 	.word	0x00000082


	//----- nvinfo : EIATTR_KPARAM_INFO
	.align		4
.L_7:
        /*0008*/ 	.byte	0x04, 0x17
        /*000a*/ 	.short	(.L_9 - .L_8)
.L_8:
        /*000c*/ 	.word	0x00000000
        /*0010*/ 	.short	0x0003
        /*0012*/ 	.short	0x0018
        /*0014*/ 	.byte	0x00, 0xf0, 0x11, 0x00


	//----- nvinfo : EIATTR_KPARAM_INFO
	.align		4
.L_9:
        /*0018*/ 	.byte	0x04, 0x17
        /*001a*/ 	.short	(.L_11 - .L_10)
.L_10:
        /*001c*/ 	.word	0x00000000
        /*0020*/ 	.short	0x0002
        /*0022*/ 	.short	0x0010
        /*0024*/ 	.byte	0x00, 0xf5, 0x21, 0x00


	//----- nvinfo : EIATTR_KPARAM_INFO
	.align		4
.L_11:
        /*0028*/ 	.byte	0x04, 0x17
        /*002a*/ 	.short	(.L_13 - .L_12)
.L_12:
        /*002c*/ 	.word	0x00000000
        /*0030*/ 	.short	0x0001
        /*0032*/ 	.short	0x0008
        /*0034*/ 	.byte	0x00, 0xf5, 0x21, 0x00


	//----- nvinfo : EIATTR_KPARAM_INFO
	.align		4
.L_13:
        /*0038*/ 	.byte	0x04, 0x17
        /*003a*/ 	.short	(.L_15 - .L_14)
.L_14:
        /*003c*/ 	.word	0x00000000
        /*0040*/ 	.short	0x0000
        /*0042*/ 	.short	0x0000
        /*0044*/ 	.byte	0x00, 0xf5, 0x21, 0x00


	//----- nvinfo : EIATTR_SPARSE_MMA_MASK
	.align		4
.L_15:
        /*0048*/ 	.byte	0x03, 0x50
        /*004a*/ 	.short	0x0000


	//----- nvinfo : EIATTR_MAXREG_COUNT
	.align		4
        /*004c*/ 	.byte	0x03, 0x1b
        /*004e*/ 	.short	0x00ff


	//----- nvinfo : EIATTR_NUM_BARRIERS
	.align		4
        /*0050*/ 	.byte	0x02, 0x4c
        /*0052*/ 	.byte	0x01
	.zero		1


	//----- nvinfo : EIATTR_MERCURY_ISA_VERSION
	.align		4
        /*0054*/ 	.byte	0x03, 0x5f
        /*0056*/ 	.short	0x0101


	//----- nvinfo : EIATTR_VRC_CTA_INIT_COUNT
	.align		4
        /*0058*/ 	.byte	0x02, 0x4a
	.zero		1
	.zero		1


	//----- nvinfo : EIATTR_EXIT_INSTR_OFFSETS
	.align		4
        /*005c*/ 	.byte	0x04, 0x1c
        /*005e*/ 	.short	(.L_17 - .L_16)


	//   ....[0]....
.L_16:
        /*0060*/ 	.word	0x00000fb0


	//----- nvinfo : EIATTR_CBANK_PARAM_SIZE
	.align		4
.L_17:
        /*0064*/ 	.byte	0x03, 0x19
        /*0066*/ 	.short	0x001c


	//----- nvinfo : EIATTR_PARAM_CBANK
	.align		4
        /*0068*/ 	.byte	0x04, 0x0a
        /*006a*/ 	.short	(.L_19 - .L_18)
	.align		4
.L_18:
        /*006c*/ 	.word	index@(.nv.constant0._Z16matrixMultKernelPfS_S_i)
        /*0070*/ 	.short	0x0380
        /*0072*/ 	.short	0x001c


	//----- nvinfo : EIATTR_SW_WAR
	.align		4
.L_19:
        /*0074*/ 	.byte	0x04, 0x36
        /*0076*/ 	.short	(.L_21 - .L_20)
.L_20:
        /*0078*/ 	.word	0x00000008
.L_21:


//--------------------- .nv.callgraph             --------------------------
	.section	.nv.callgraph,"",@"SHT_CUDA_CALLGRAPH"
	.align	4
	.sectionentsize	8
	.align		4
        /*0000*/ 	.word	0x00000000
	.align		4
        /*0004*/ 	.word	0xffffffff
	.align		4
        /*0008*/ 	.word	0x00000000
	.align		4
        /*000c*/ 	.word	0xfffffffe
	.align		4
        /*0010*/ 	.word	0x00000000
	.align		4
        /*0014*/ 	.word	0xfffffffd
	.align		4
        /*0018*/ 	.word	0x00000000
	.align		4
        /*001c*/ 	.word	0xfffffffc


//--------------------- .text._Z16matrixMultKernelPfS_S_i --------------------------
	.section	.text._Z16matrixMultKernelPfS_S_i,"ax",@progbits
	.align	128
        .global         _Z16matrixMultKernelPfS_S_i
        .type           _Z16matrixMultKernelPfS_S_i,@function
        .size           _Z16matrixMultKernelPfS_S_i,(.L_x_6 - _Z16matrixMultKernelPfS_S_i)
        .other          _Z16matrixMultKernelPfS_S_i,@"STO_CUDA_ENTRY STV_DEFAULT"
_Z16matrixMultKernelPfS_S_i:
.text._Z16matrixMultKernelPfS_S_i:
[----:B------:R-:W-:Y:S08]  /*0000*/  LDC R1, c[0x0][0x37c] ;  /* 0x0000df00ff017b82 */ /* 0x000ff00000000800 */
[----:B------:R-:W0:Y:S01]  /*0010*/  LDC R3, c[0x0][0x398] ;  /* 0x0000e600ff037b82 */ /* 0x000e220000000800 */
[----:B------:R-:W1:Y:S01]  /*0020*/  S2R R0, SR_TID.Y ;  /* 0x0000000000007919 */ /* 0x000e620000002200 */
[----:B------:R-:W2:Y:S01]  /*0030*/  LDCU.64 UR8, c[0x0][0x358] ;  /* 0x00006b00ff0877ac */ /* 0x000ea20008000a00 */
[----:B------:R-:W-:Y:S01]  /*0040*/  HFMA2 R30, -RZ, RZ, 0, 0 ;  /* 0x00000000ff1e7431 */ /* 0x000fe200000001ff */
[----:B------:R-:W3:Y:S04]  /*0050*/  S2R R11, SR_TID.X ;  /* 0x00000000000b7919 */ /* 0x000ee80000002100 */
[----:B------:R-:W1:Y:S08]  /*0060*/  S2UR UR5, SR_CTAID.Y ;  /* 0x00000000000579c3 */ /* 0x000e700000002600 */
[----:B------:R-:W3:Y:S01]  /*0070*/  S2UR UR4, SR_CTAID.X ;  /* 0x00000000000479c3 */ /* 0x000ee20000002500 */
[----:B0-----:R-:W-:-:S02]  /*0080*/  ISETP.GE.AND P0, PT, R3, 0x1, PT ;  /* 0x000000010300780c */ /* 0x001fc40003f06270 */
[----:B-1----:R-:W-:Y:S02]  /*0090*/  IADD3 R4, PT, PT, R0, UR5, RZ ;  /* 0x0000000500047c10 */ /* 0x002fe4000fffe0ff */
[----:B---3--:R-:W-:-:S09]  /*00a0*/  IADD3 R6, PT, PT, R11, UR4, RZ ;  /* 0x000000040b067c10 */ /* 0x008fd2000fffe0ff */
[----:B--2---:R-:W-:Y:S05]  /*00b0*/  @!P0 BRA `(.L_x_0) ;  /* 0x0000000c00ac8947 */ /* 0x004fea0003800000 */
[----:B------:R-:W0:Y:S01]  /*00c0*/  S2UR UR6, SR_CgaCtaId ;  /* 0x00000000000679c3 */ /* 0x000e220000008800 */
[----:B------:R-:W-:Y:S01]  /*00d0*/  UMOV UR4, 0x400 ;  /* 0x0000040000047882 */ /* 0x000fe20000000000 */
[C---:B------:R-:W-:Y:S01]  /*00e0*/  ISETP.GE.U32.AND P1, PT, R3.reuse, 0x8, PT ;  /* 0x000000080300780c */ /* 0x040fe20003f26070 */
[----:B------:R-:W-:Y:S01]  /*00f0*/  UIADD3 UR5, UPT, UPT, UR4, 0x4, URZ ;  /* 0x0000000404057890 */ /* 0x000fe2000fffe0ff */
[----:B------:R-:W-:Y:S01]  /*0100*/  LOP3.LUT R5, R3, 0x7, RZ, 0xc0, !PT ;  /* 0x0000000703057812 */ /* 0x000fe200078ec0ff */
[----:B------:R-:W-:Y:S01]  /*0110*/  IMAD R7, R4, R3, R11 ;  /* 0x0000000304077224 */ /* 0x000fe200078e020b */
[----:B------:R-:W-:Y:S02]  /*0120*/  MOV R30, RZ ;  /* 0x000000ff001e7202 */ /* 0x000fe40000000f00 */
[----:B------:R-:W-:Y:S02]  /*0130*/  ISETP.NE.AND P0, PT, R5, RZ, PT ;  /* 0x000000ff0500720c */ /* 0x000fe40003f05270 */
[----:B------:R-:W-:Y:S01]  /*0140*/  MOV R10, RZ ;  /* 0x000000ff000a7202 */ /* 0x000fe20000000f00 */
[----:B0-----:R-:W-:-:S02]  /*0150*/  ULEA UR4, UR6, UR4, 0x18 ;  /* 0x0000000406047291 */ /* 0x001fc4000f8ec0ff */
[----:B------:R-:W-:-:S04]  /*0160*/  ULEA UR5, UR6, UR5, 0x18 ;  /* 0x0000000506057291 */ /* 0x000fc8000f8ec0ff */
[C---:B------:R-:W-:Y:S02]  /*0170*/  LEA R8, R0.reuse, UR4, 0x2 ;  /* 0x0000000400087c11 */ /* 0x040fe4000f8e10ff */
[C---:B------:R-:W-:Y:S02]  /*0180*/  LEA R9, R11.reuse, UR5, 0x2 ;  /* 0x000000050b097c11 */ /* 0x040fe4000f8e10ff */
[----:B------:R-:W-:Y:S02]  /*0190*/  LEA R11, R11, R8, 0x2 ;  /* 0x000000080b0b7211 */ /* 0x000fe400078e10ff */
[----:B------:R-:W-:Y:S01]  /*01a0*/  LEA R12, R0, R9, 0x2 ;  /* 0x00000009000c7211 */ /* 0x000fe200078e10ff */
[----:B------:R-:W-:Y:S06]  /*01b0*/  @!P1 BRA `(.L_x_1) ;  /* 0x0000000400c89947 */ /* 0x000fec0003800000 */
[CC--:B------:R-:W-:Y:S01]  /*01c0*/  IMAD R13, R0.reuse, R3.reuse, R3 ;  /* 0x00000003000d7224 */ /* 0x0c0fe200078e0203 */
[C---:B------:R-:W-:Y:S01]  /*01d0*/  IADD3 R16, PT, PT, R0.reuse, 0x2, RZ ;  /* 0x0000000200107810 */ /* 0x040fe20007ffe0ff */
[CCC-:B------:R-:W-:Y:S01]  /*01e0*/  IMAD R29, R0.reuse, R3.reuse, R6.reuse ;  /* 0x00000003001d7224 */ /* 0x1c0fe200078e0206 */
[C---:B------:R-:W-:Y:S02]  /*01f0*/  IADD3 R15, PT, PT, R0.reuse, 0x3, RZ ;  /* 0x00000003000f7810 */ /* 0x040fe40007ffe0ff */
[----:B------:R-:W-:Y:S01]  /*0200*/  IADD3 R17, PT, PT, R0, 0x4, RZ ;  /* 0x0000000400117810 */ /* 0x000fe20007ffe0ff */
[-CC-:B------:R-:W-:Y:S01]  /*0210*/  IMAD R16, R16, R3.reuse, R6.reuse ;  /* 0x0000000310107224 */ /* 0x180fe200078e0206 */
[C---:B------:R-:W-:Y:S01]  /*0220*/  IADD3 R26, PT, PT, R0.reuse, 0x5, RZ ;  /* 0x00000005001a7810 */ /* 0x040fe20007ffe0ff */
[-CC-:B------:R-:W-:Y:S01]  /*0230*/  IMAD R15, R15, R3.reuse, R6.reuse ;  /* 0x000000030f0f7224 */ /* 0x180fe200078e0206 */
[C---:B------:R-:W-:Y:S01]  /*0240*/  IADD3 R27, PT, PT, R0.reuse, 0x6, RZ ;  /* 0x00000006001b7810 */ /* 0x040fe20007ffe0ff */
[-CC-:B------:R-:W-:Y:S01]  /*0250*/  IMAD R17, R17, R3.reuse, R6.reuse ;  /* 0x0000000311117224 */ /* 0x180fe200078e0206 */
[----:B------:R-:W-:Y:S01]  /*0260*/  IADD3 R28, PT, PT, R0, 0x7, RZ ;  /* 0x00000007001c7810 */ /* 0x000fe20007ffe0ff */
[-CC-:B------:R-:W-:Y:S01]  /*0270*/  IMAD R26, R26, R3.reuse, R6.reuse ;  /* 0x000000031a1a7224 */ /* 0x180fe200078e0206 */
[----:B------:R-:W-:Y:S01]  /*0280*/  LOP3.LUT R10, R3, 0x7ffffff8, RZ, 0xc0, !PT ;  /* 0x7ffffff8030a7812 */ /* 0x000fe200078ec0ff */
[--C-:B------:R-:W-:Y:S01]  /*0290*/  IMAD R27, R27, R3, R6.reuse ;  /* 0x000000031b1b7224 */ /* 0x100fe200078e0206 */
[----:B------:R-:W-:Y:S01]  /*02a0*/  IADD3 R14, PT, PT, R6, R13, RZ ;  /* 0x0000000d060e7210 */ /* 0x000fe20007ffe0ff */
[----:B------:R-:W-:Y:S01]  /*02b0*/  IMAD R28, R28, R3, R6 ;  /* 0x000000031c1c7224 */ /* 0x000fe200078e0206 */
[----:B------:R-:W-:-:S02]  /*02c0*/  MOV R30, RZ ;  /* 0x000000ff001e7202 */ /* 0x000fc40000000f00 */
[----:B------:R-:W-:Y:S02]  /*02d0*/  MOV R2, R7 ;  /* 0x0000000700027202 */ /* 0x000fe40000000f00 */
[----:B------:R-:W-:-:S07]  /*02e0*/  IADD3 R13, PT, PT, -R10, RZ, RZ ;  /* 0x000000ff0a0d7210 */ /* 0x000fce0007ffe1ff */
.L_x_2:
[----:B------:R-:W0:Y:S08]  /*02f0*/  LDC.64 R18, c[0x0][0x380] ;  /* 0x0000e000ff127b82 */ /* 0x000e300000000a00 */
[----:B------:R-:W1:Y:S01]  /*0300*/  LDC.64 R20, c[0x0][0x388] ;  /* 0x0000e200ff147b82 */ /* 0x000e620000000a00 */
[----:B0-----:R-:W-:-:S05]  /*0310*/  IMAD.WIDE R18, R2, 0x4, R18 ;  /* 0x0000000402127825 */ /* 0x001fca00078e0212 */
[----:B------:R-:W2:Y:S01]  /*0320*/  LDG.E R32, desc[UR8][R18.64] ;  /* 0x0000000812207981 */ /* 0x000ea2000c1e1900 */
[----:B-1----:R-:W-:-:S05]  /*0330*/  IMAD.WIDE.U32 R24, R29, 0x4, R20 ;  /* 0x000000041d187825 */ /* 0x002fca00078e0014 */
[----:B------:R-:W3:Y:S01]  /*0340*/  LDG.E R31, desc[UR8][R24.64] ;  /* 0x00000008181f7981 */ /* 0x000ee2000c1e1900 */
[----:B------:R-:W-:-:S03]  /*0350*/  IMAD.WIDE.U32 R22, R14, 0x4, R20 ;  /* 0x000000040e167825 */ /* 0x000fc600078e0014 */
[----:B--2---:R-:W-:Y:S04]  /*0360*/  STS [R11], R32 ;  /* 0x000000200b007388 */ /* 0x004fe80000000800 */
[----:B---3--:R-:W-:Y:S01]  /*0370*/  STS [R12], R31 ;  /* 0x0000001f0c007388 */ /* 0x008fe20000000800 */
[----:B------:R-:W-:Y:S06]  /*0380*/  BAR.SYNC.DEFER_BLOCKING 0x0 ;  /* 0x0000000000007b1d */ /* 0x000fec0000010000 */
[----:B------:R-:W-:Y:S04]  /*0390*/  LDS R33, [R8] ;  /* 0x0000000008217984 */ /* 0x000fe80000000800 */
[----:B------:R-:W0:Y:S01]  /*03a0*/  LDS R34, [R9] ;  /* 0x0000000009227984 */ /* 0x000e220000000800 */
[----:B------:R-:W-:Y:S06]  /*03b0*/  BAR.SYNC.DEFER_BLOCKING 0x0 ;  /* 0x0000000000007b1d */ /* 0x000fec0000010000 */
[----:B------:R-:W2:Y:S04]  /*03c0*/  LDG.E R36, desc[UR8][R18.64+0x4] ;  /* 0x0000040812247981 */ /* 0x000ea8000c1e1900 */
[----:B------:R-:W3:Y:S01]  /*03d0*/  LDG.E R37, desc[UR8][R22.64] ;  /* 0x0000000816257981 */ /* 0x000ee2000c1e1900 */
[----:B------:R-:W-:-:S03]  /*03e0*/  IMAD.WIDE.U32 R24, R16, 0x4, R20 ;  /* 0x0000000410187825 */ /* 0x000fc600078e0014 */
[----:B--2---:R1:W-:Y:S04]  /*03f0*/  STS [R11], R36 ;  /* 0x000000240b007388 */ /* 0x0043e80000000800 */
[----:B---3--:R2:W-:Y:S01]  /*0400*/  STS [R12], R37 ;  /* 0x000000250c007388 */ /* 0x0085e20000000800 */
[----:B------:R-:W-:Y:S06]  /*0410*/  BAR.SYNC.DEFER_BLOCKING 0x0 ;  /* 0x0000000000007b1d */ /* 0x000fec0000010000 */
[----:B------:R-:W-:Y:S04]  /*0420*/  LDS R32, [R8] ;  /* 0x0000000008207984 */ /* 0x000fe80000000800 */
[----:B------:R-:W3:Y:S01]  /*0430*/  LDS R31, [R9] ;  /* 0x00000000091f7984 */ /* 0x000ee20000000800 */
[----:B------:R-:W-:Y:S06]  /*0440*/  BAR.SYNC.DEFER_BLOCKING 0x0 ;  /* 0x0000000000007b1d */ /* 0x000fec0000010000 */
[----:B------:R-:W4:Y:S04]  /*0450*/  LDG.E R25, desc[UR8][R24.64] ;  /* 0x0000000818197981 */ /* 0x000f28000c1e1900 */
[----:B------:R-:W5:Y:S01]  /*0460*/  LDG.E R24, desc[UR8][R18.64+0x8] ;  /* 0x0000080812187981 */ /* 0x000f62000c1e1900 */
[----:B0-----:R-:W-:Y:S01]  /*0470*/  FFMA R35, R33, R34, R30 ;  /* 0x0000002221237223 */ /* 0x001fe2000000001e */
[----:B------:R-:W-:-:S02]  /*0480*/  IMAD.WIDE.U32 R22, R15, 0x4, R20 ;  /* 0x000000040f167825 */ /* 0x000fc400078e0014 */
[----:B-----5:R-:W-:Y:S04]  /*0490*/  STS [R11], R24 ;  /* 0x000000180b007388 */ /* 0x020fe80000000800 */
[----:B----4-:R0:W-:Y:S01]  /*04a0*/  STS [R12], R25 ;  /* 0x000000190c007388 */ /* 0x0101e20000000800 */
[----:B------:R-:W-:Y:S06]  /*04b0*/  BAR.SYNC.DEFER_BLOCKING 0x0 ;  /* 0x0000000000007b1d */ /* 0x000fec0000010000 */
[----:B------:R-:W-:Y:S04]  /*04c0*/  LDS R33, [R8] ;  /* 0x0000000008217984 */ /* 0x000fe80000000800 */
[----:B------:R-:W4:Y:S01]  /*04d0*/  LDS R34, [R9] ;  /* 0x0000000009227984 */ /* 0x000f220000000800 */
[----:B------:R-:W-:Y:S06]  /*04e0*/  BAR.SYNC.DEFER_BLOCKING 0x0 ;  /* 0x0000000000007b1d */ /* 0x000fec0000010000 */
[----:B-1----:R-:W5:Y:S04]  /*04f0*/  LDG.E R36, desc[UR8][R18.64+0xc] ;  /* 0x00000c0812247981 */ /* 0x002f68000c1e1900 */
[----:B--2---:R-:W2:Y:S01]  /*0500*/  LDG.E R37, desc[UR8][R22.64] ;  /* 0x0000000816257981 */ /* 0x004ea2000c1e1900 */
[----:B---3--:R-:W-:Y:S01]  /*0510*/  FFMA R32, R32, R31, R35 ;  /* 0x0000001f20207223 */ /* 0x008fe20000000023 */
[----:B0-----:R-:W-:-:S02]  /*0520*/  IMAD.WIDE.U32 R24, R17, 0x4, R20 ;  /* 0x0000000411187825 */ /* 0x001fc400078e0014 */
[----:B-----5:R-:W-:Y:S04]  /*0530*/  STS [R11], R36 ;  /* 0x000000240b007388 */ /* 0x020fe80000000800 */
[----:B--2---:R0:W-:Y:S01]  /*0540*/  STS [R12], R37 ;  /* 0x000000250c007388 */ /* 0x0041e20000000800 */
[----:B------:R-:W-:Y:S06]  /*0550*/  BAR.SYNC.DEFER_BLOCKING 0x0 ;  /* 0x0000000000007b1d */ /* 0x000fec0000010000 */
[----:B------:R-:W-:Y:S04]  /*0560*/  LDS R31, [R8] ;  /* 0x00000000081f7984 */ /* 0x000fe80000000800 */
[----:B------:R-:W1:Y:S01]  /*0570*/  LDS R30, [R9] ;  /* 0x00000000091e7984 */ /* 0x000e620000000800 */
[----:B------:R-:W-:Y:S06]  /*0580*/  BAR.SYNC.DEFER_BLOCKING 0x0 ;  /* 0x0000000000007b1d */ /* 0x000fec0000010000 */
[----:B------:R-:W2:Y:S04]  /*0590*/  LDG.E R35, desc[UR8][R18.64+0x10] ;  /* 0x0000100812237981 */ /* 0x000ea8000c1e1900 */
[----:B------:R-:W3:Y:S01]  /*05a0*/  LDG.E R25, desc[UR8][R24.64] ;  /* 0x0000000818197981 */ /* 0x000ee2000c1e1900 */
[----:B----4-:R-:W-:Y:S01]  /*05b0*/  FFMA R32, R33, R34, R32 ;  /* 0x0000002221207223 */ /* 0x010fe20000000020 */
[----:B------:R-:W-:-:S02]  /*05c0*/  IMAD.WIDE.U32 R22, R26, 0x4, R20 ;  /* 0x000000041a167825 */ /* 0x000fc400078e0014 */
[----:B--2---:R-:W-:Y:S04]  /*05d0*/  STS [R11], R35 ;  /* 0x000000230b007388 */ /* 0x004fe80000000800 */
[----:B---3--:R-:W-:Y:S01]  /*05e0*/  STS [R12], R25 ;  /* 0x000000190c007388 */ /* 0x008fe20000000800 */
[----:B------:R-:W-:Y:S06]  /*05f0*/  BAR.SYNC.DEFER_BLOCKING 0x0 ;  /* 0x0000000000007b1d */ /* 0x000fec0000010000 */
[----:B------:R-:W-:Y:S04]  /*0600*/  LDS R33, [R8] ;  /* 0x0000000008217984 */ /* 0x000fe80000000800 */
[----:B------:R-:W2:Y:S01]  /*0610*/  LDS R34, [R9] ;  /* 0x0000000009227984 */ /* 0x000ea20000000800 */
[----:B------:R-:W-:Y:S06]  /*0620*/  BAR.SYNC.DEFER_BLOCKING 0x0 ;  /* 0x0000000000007b1d */ /* 0x000fec0000010000 */
[----:B0-----:R-:W3:Y:S04]  /*0630*/  LDG.E R37, desc[UR8][R18.64+0x14] ;  /* 0x0000140812257981 */ /* 0x001ee8000c1e1900 */
[----:B------:R-:W4:Y:S04]  /*0640*/  LDG.E R23, desc[UR8][R22.64] ;  /* 0x0000000816177981 */ /* 0x000f28000c1e1900 */
[----:B---3--:R-:W-:Y:S04]  /*0650*/  STS [R11], R37 ;  /* 0x000000250b007388 */ /* 0x008fe80000000800 */
[----:B----4-:R-:W-:Y:S01]  /*0660*/  STS [R12], R23 ;  /* 0x000000170c007388 */ /* 0x010fe20000000800 */
[----:B------:R-:W-:Y:S06]  /*0670*/  BAR.SYNC.DEFER_BLOCKING 0x0 ;  /* 0x0000000000007b1d */ /* 0x000fec0000010000 */
[----:B------:R-:W-:Y:S04]  /*0680*/  LDS R35, [R8] ;  /* 0x0000000008237984 */ /* 0x000fe80000000800 */
[----:B------:R-:W0:Y:S01]  /*0690*/  LDS R36, [R9] ;  /* 0x0000000009247984 */ /* 0x000e220000000800 */
[----:B------:R-:W-:Y:S06]  /*06a0*/  BAR.SYNC.DEFER_BLOCKING 0x0 ;  /* 0x0000000000007b1d */ /* 0x000fec0000010000 */
[----:B------:R-:W3:Y:S04]  /*06b0*/  LDG.E R24, desc[UR8][R18.64+0x18] ;  /* 0x0000180812187981 */ /* 0x000ee8000c1e1900 */
[----:B---3--:R3:W-:Y:S02]  /*06c0*/  STS [R11], R24 ;  /* 0x000000180b007388 */ /* 0x0087e40000000800 */
[----:B---3--:R-:W-:-:S06]  /*06d0*/  IMAD.WIDE.U32 R24, R27, 0x4, R20 ;  /* 0x000000041b187825 */ /* 0x008fcc00078e0014 */
[----:B------:R-:W3:Y:S01]  /*06e0*/  LDG.E R25, desc[UR8][R24.64] ;  /* 0x0000000818197981 */ /* 0x000ee2000c1e1900 */
[----:B------:R-:W-:-:S03]  /*06f0*/  IMAD.WIDE.U32 R20, R28, 0x4, R20 ;  /* 0x000000041c147825 */ /* 0x000fc600078e0014 */
[----:B---3--:R-:W-:Y:S01]  /*0700*/  STS [R12], R25 ;  /* 0x000000190c007388 */ /* 0x008fe20000000800 */
[----:B------:R-:W-:Y:S06]  /*0710*/  BAR.SYNC.DEFER_BLOCKING 0x0 ;  /* 0x0000000000007b1d */ /* 0x000fec0000010000 */
[----:B------:R-:W-:Y:S04]  /*0720*/  LDS R22, [R8] ;  /* 0x0000000008167984 */ /* 0x000fe80000000800 */
[----:B------:R-:W3:Y:S01]  /*0730*/  LDS R23, [R9] ;  /* 0x0000000009177984 */ /* 0x000ee20000000800 */
[----:B------:R-:W-:Y:S06]  /*0740*/  BAR.SYNC.DEFER_BLOCKING 0x0 ;  /* 0x0000000000007b1d */ /* 0x000fec0000010000 */
[----:B------:R-:W4:Y:S04]  /*0750*/  LDG.E R37, desc[UR8][R18.64+0x1c] ;  /* 0x00001c0812257981 */ /* 0x000f28000c1e1900 */
[----:B------:R-:W5:Y:S01]  /*0760*/  LDG.E R21, desc[UR8][R20.64] ;  /* 0x0000000814157981 */ /* 0x000f62000c1e1900 */
[----:B------:R-:W-:Y:S01]  /*0770*/  IADD3 R13, PT, PT, R13, 0x8, RZ ;  /* 0x000000080d0d7810 */ /* 0x000fe20007ffe0ff */
[----:B-1----:R-:W-:-:S03]  /*0780*/  FFMA R30, R31, R30, R32 ;  /* 0x0000001e1f1e7223 */ /* 0x002fc60000000020 */
[----:B------:R-:W-:Y:S01]  /*0790*/  ISETP.NE.AND P1, PT, R13, RZ, PT ;  /* 0x000000ff0d00720c */ /* 0x000fe20003f25270 */
[----:B--2---:R-:W-:-:S04]  /*07a0*/  FFMA R30, R33, R34, R30 ;  /* 0x00000022211e7223 */ /* 0x004fc8000000001e */
[----:B0-----:R-:W-:-:S04]  /*07b0*/  FFMA R35, R35, R36, R30 ;  /* 0x0000002423237223 */ /* 0x001fc8000000001e */
[----:B---3--:R-:W-:Y:S01]  /*07c0*/  FFMA R22, R22, R23, R35 ;  /* 0x0000001716167223 */ /* 0x008fe20000000023 */
[----:B------:R-:W-:Y:S01]  /*07d0*/  VIADD R2, R2, 0x8 ;  /* 0x0000000802027836 */ /* 0x000fe20000000000 */
[C---:B------:R-:W-:Y:S02]  /*07e0*/  LEA R14, R3.reuse, R14, 0x3 ;  /* 0x0000000e030e7211 */ /* 0x040fe400078e18ff */
[C---:B------:R-:W-:Y:S02]  /*07f0*/  LEA R16, R3.reuse, R16, 0x3 ;  /* 0x0000001003107211 */ /* 0x040fe400078e18ff */
[C---:B------:R-:W-:Y:S02]  /*0800*/  LEA R15, R3.reuse, R15, 0x3 ;  /* 0x0000000f030f7211 */ /* 0x040fe400078e18ff */
[C---:B------:R-:W-:Y:S02]  /*0810*/  LEA R17, R3.reuse, R17, 0x3 ;  /* 0x0000001103117211 */ /* 0x040fe400078e18ff */
[----:B------:R-:W-:-:S02]  /*0820*/  LEA R26, R3, R26, 0x3 ;  /* 0x0000001a031a7211 */ /* 0x000fc400078e18ff */
[C---:B------:R-:W-:Y:S02]  /*0830*/  LEA R27, R3.reuse, R27, 0x3 ;  /* 0x0000001b031b7211 */ /* 0x040fe400078e18ff */
[C---:B------:R-:W-:Y:S02]  /*0840*/  LEA R28, R3.reuse, R28, 0x3 ;  /* 0x0000001c031c7211 */ /* 0x040fe400078e18ff */
[----:B------:R-:W-:Y:S01]  /*0850*/  LEA R29, R3, R29, 0x3 ;  /* 0x0000001d031d7211 */ /* 0x000fe200078e18ff */
[----:B----4-:R-:W-:Y:S04]  /*0860*/  STS [R11], R37 ;  /* 0x000000250b007388 */ /* 0x010fe80000000800 */
[----:B-----5:R-:W-:Y:S01]  /*0870*/  STS [R12], R21 ;  /* 0x000000150c007388 */ /* 0x020fe20000000800 */
[----:B------:R-:W-:Y:S06]  /*0880*/  BAR.SYNC.DEFER_BLOCKING 0x0 ;  /* 0x0000000000007b1d */ /* 0x000fec0000010000 */
[----:B------:R-:W-:Y:S04]  /*0890*/  LDS R25, [R8] ;  /* 0x0000000008197984 */ /* 0x000fe80000000800 */
[----:B------:R-:W0:Y:S02]  /*08a0*/  LDS R24, [R9] ;  /* 0x0000000009187984 */ /* 0x000e240000000800 */
[----:B0-----:R-:W-:Y:S01]  /*08b0*/  FFMA R30, R25, R24, R22 ;  /* 0x00000018191e7223 */ /* 0x001fe20000000016 */
[----:B------:R-:W-:Y:S06]  /*08c0*/  BAR.SYNC.DEFER_BLOCKING 0x0 ;  /* 0x0000000000007b1d */ /* 0x000fec0000010000 */
[----:B------:R-:W-:Y:S05]  /*08d0*/  @P1 BRA `(.L_x_2) ;  /* 0xfffffff800841947 */ /* 0x000fea000383ffff */
.L_x_1:
[----:B------:R-:W-:Y:S05]  /*08e0*/  @!P0 BRA `(.L_x_0) ;  /* 0x0000000400a08947 */ /* 0x000fea0003800000 */
[----:B------:R-:W-:Y:S02]  /*08f0*/  ISETP.GE.U32.AND P0, PT, R5, 0x4, PT ;  /* 0x000000040500780c */ /* 0x000fe40003f06070 */
[----:B------:R-:W-:-:S04]  /*0900*/  LOP3.LUT R25, R3, 0x3, RZ, 0xc0, !PT ;  /* 0x0000000303197812 */ /* 0x000fc800078ec0ff */
[----:B------:R-:W-:-:S07]  /*0910*/  ISETP.NE.AND P1, PT, R25, RZ, PT ;  /* 0x000000ff1900720c */ /* 0x000fce0003f25270 */
[----:B------:R-:W-:Y:S06]  /*0920*/  @!P0 BRA `(.L_x_3) ;  /* 0x0000000000c88947 */ /* 0x000fec0003800000 */
[----:B------:R-:W0:Y:S01]  /*0930*/  LDC.64 R14, c[0x0][0x380] ;  /* 0x0000e000ff0e7b82 */ /* 0x000e220000000a00 */
[----:B------:R-:W-:Y:S01]  /*0940*/  IADD3 R2, PT, PT, R10, R0, RZ ;  /* 0x000000000a027210 */ /* 0x000fe20007ffe0ff */
[----:B------:R-:W-:-:S04]  /*0950*/  IMAD.IADD R5, R7, 0x1, R10 ;  /* 0x0000000107057824 */ /* 0x000fc800078e020a */
[----:B------:R-:W-:Y:S02]  /*0960*/  IMAD R2, R2, R3, R6 ;  /* 0x0000000302027224 */ /* 0x000fe400078e0206 */
[----:B------:R-:W1:Y:S01]  /*0970*/  LDC.64 R16, c[0x0][0x388] ;  /* 0x0000e200ff107b82 */ /* 0x000e620000000a00 */
[----:B0-----:R-:W-:-:S05]  /*0980*/  IMAD.WIDE R14, R5, 0x4, R14 ;  /* 0x00000004050e7825 */ /* 0x001fca00078e020e */
[----:B------:R-:W2:Y:S01]  /*0990*/  LDG.E R22, desc[UR8][R14.64] ;  /* 0x000000080e167981 */ /* 0x000ea2000c1e1900 */
[----:B-1----:R-:W-:-:S05]  /*09a0*/  IMAD.WIDE.U32 R20, R2, 0x4, R16 ;  /* 0x0000000402147825 */ /* 0x002fca00078e0010 */
[----:B------:R-:W3:Y:S01]  /*09b0*/  LDG.E R13, desc[UR8][R20.64] ;  /* 0x00000008140d7981 */ /* 0x000ee2000c1e1900 */
[----:B------:R-:W-:-:S05]  /*09c0*/  IADD3 R23, PT, PT, R2, R3, RZ ;  /* 0x0000000302177210 */ /* 0x000fca0007ffe0ff */
[C---:B------:R-:W-:Y:S01]  /*09d0*/  IMAD.WIDE.U32 R18, R23.reuse, 0x4, R16 ;  /* 0x0000000417127825 */ /* 0x040fe200078e0010 */
        /* <DEDUP_REMOVED lines=8> */
[----:B------:R-:W-:-:S05]  /*0a60*/  IADD3 R23, PT, PT, R23, R3, RZ ;  /* 0x0000000317177210 */ /* 0x000fca0007ffe0ff */
[C---:B------:R-:W-:Y:S01]  /*0a70*/  IMAD.WIDE.U32 R20, R23.reuse, 0x4, R16 ;  /* 0x0000000417147825 */ /* 0x040fe200078e0010 */
[----:B--2---:R1:W-:Y:S04]  /*0a80*/  STS [R11], R24 ;  /* 0x000000180b007388 */ /* 0x0043e80000000800 */
[----:B---3--:R-:W-:Y:S01]  /*0a90*/  STS [R12], R19 ;  /* 0x000000130c007388 */ /* 0x008fe20000000800 */
[----:B------:R-:W-:Y:S06]  /*0aa0*/  BAR.SYNC.DEFER_BLOCKING 0x0 ;  /* 0x0000000000007b1d */ /* 0x000fec0000010000 */
[----:B------:R-:W-:Y:S04]  /*0ab0*/  LDS R13, [R8] ;  /* 0x00000000080d7984 */ /* 0x000fe80000000800 */
[----:B------:R-:W2:Y:S01]  /*0ac0*/  LDS R22, [R9] ;  /* 0x0000000009167984 */ /* 0x000ea20000000800 */
[----:B------:R-:W-:Y:S06]  /*0ad0*/  BAR.SYNC.DEFER_BLOCKING 0x0 ;  /* 0x0000000000007b1d */ /* 0x000fec0000010000 */
[----:B------:R-:W3:Y:S04]  /*0ae0*/  LDG.E R26, desc[UR8][R14.64+0x8] ;  /* 0x000008080e1a7981 */ /* 0x000ee8000c1e1900 */
[----:B------:R-:W4:Y:S01]  /*0af0*/  LDG.E R21, desc[UR8][R20.64] ;  /* 0x0000000814157981 */ /* 0x000f22000c1e1900 */
[----:B------:R-:W-:-:S05]  /*0b00*/  IADD3 R23, PT, PT, R23, R3, RZ ;  /* 0x0000000317177210 */ /* 0x000fca0007ffe0ff */
[----:B------:R-:W-:Y:S01]  /*0b10*/  IMAD.WIDE.U32 R16, R23, 0x4, R16 ;  /* 0x0000000417107825 */ /* 0x000fe200078e0010 */
[----:B---3--:R-:W-:Y:S04]  /*0b20*/  STS [R11], R26 ;  /* 0x0000001a0b007388 */ /* 0x008fe80000000800 */
[----:B----4-:R-:W-:Y:S01]  /*0b30*/  STS [R12], R21 ;  /* 0x000000150c007388 */ /* 0x010fe20000000800 */
[----:B------:R-:W-:Y:S06]  /*0b40*/  BAR.SYNC.DEFER_BLOCKING 0x0 ;  /* 0x0000000000007b1d */ /* 0x000fec0000010000 */
[----:B------:R-:W-:Y:S04]  /*0b50*/  LDS R19, [R8] ;  /* 0x0000000008137984 */ /* 0x000fe80000000800 */
[----:B------:R-:W3:Y:S01]  /*0b60*/  LDS R18, [R9] ;  /* 0x0000000009127984 */ /* 0x000ee20000000800 */
[----:B------:R-:W-:Y:S06]  /*0b70*/  BAR.SYNC.DEFER_BLOCKING 0x0 ;  /* 0x0000000000007b1d */ /* 0x000fec0000010000 */
[----:B-1----:R-:W4:Y:S04]  /*0b80*/  LDG.E R24, desc[UR8][R14.64+0xc] ;  /* 0x00000c080e187981 */ /* 0x002f28000c1e1900 */
[----:B------:R-:W5:Y:S01]  /*0b90*/  LDG.E R17, desc[UR8][R16.64] ;  /* 0x0000000810117981 */ /* 0x000f62000c1e1900 */
[----:B0-----:R-:W-:-:S04]  /*0ba0*/  FFMA R2, R5, R2, R30 ;  /* 0x0000000205027223 */ /* 0x001fc8000000001e */
[----:B--2---:R-:W-:-:S04]  /*0bb0*/  FFMA R2, R13, R22, R2 ;  /* 0x000000160d027223 */ /* 0x004fc80000000002 */
[----:B---3--:R-:W-:Y:S01]  /*0bc0*/  FFMA R2, R19, R18, R2 ;  /* 0x0000001213027223 */ /* 0x008fe20000000002 */
[----:B------:R-:W-:Y:S01]  /*0bd0*/  IADD3 R10, PT, PT, R10, 0x4, RZ ;  /* 0x000000040a0a7810 */ /* 0x000fe20007ffe0ff */
[----:B----4-:R-:W-:Y:S04]  /*0be0*/  STS [R11], R24 ;  /* 0x000000180b007388 */ /* 0x010fe80000000800 */
[----:B-----5:R-:W-:Y:S01]  /*0bf0*/  STS [R12], R17 ;  /* 0x000000110c007388 */ /* 0x020fe20000000800 */
[----:B------:R-:W-:Y:S06]  /*0c00*/  BAR.SYNC.DEFER_BLOCKING 0x0 ;  /* 0x0000000000007b1d */ /* 0x000fec0000010000 */
[----:B------:R-:W-:Y:S04]  /*0c10*/  LDS R23, [R8] ;  /* 0x0000000008177984 */ /* 0x000fe80000000800 */
[----:B------:R-:W0:Y:S02]  /*0c20*/  LDS R20, [R9] ;  /* 0x0000000009147984 */ /* 0x000e240000000800 */
[----:B0-----:R-:W-:Y:S01]  /*0c30*/  FFMA R30, R23, R20, R2 ;  /* 0x00000014171e7223 */ /* 0x001fe20000000002 */
[----:B------:R-:W-:Y:S06]  /*0c40*/  BAR.SYNC.DEFER_BLOCKING 0x0 ;  /* 0x0000000000007b1d */ /* 0x000fec0000010000 */
.L_x_3:
[----:B------:R-:W-:Y:S05]  /*0c50*/  @!P1 BRA `(.L_x_0) ;  /* 0x0000000000c49947 */ /* 0x000fea0003800000 */
[----:B------:R-:W-:Y:S02]  /*0c60*/  ISETP.NE.AND P0, PT, R25, 0x1, PT ;  /* 0x000000011900780c */ /* 0x000fe40003f05270 */
[----:B------:R-:W-:-:S04]  /*0c70*/  LOP3.LUT R2, R3, 0x1, RZ, 0xc0, !PT ;  /* 0x0000000103027812 */ /* 0x000fc800078ec0ff */
[----:B------:R-:W-:-:S07]  /*0c80*/  ISETP.NE.U32.AND P1, PT, R2, 0x1, PT ;  /* 0x000000010200780c */ /* 0x000fce0003f25070 */
[----:B------:R-:W-:Y:S06]  /*0c90*/  @!P0 BRA `(.L_x_4) ;  /* 0x0000000000708947 */ /* 0x000fec0003800000 */
[----:B------:R-:W0:Y:S01]  /*0ca0*/  LDC.64 R14, c[0x0][0x380] ;  /* 0x0000e000ff0e7b82 */ /* 0x000e220000000a00 */
[----:B------:R-:W-:Y:S02]  /*0cb0*/  IADD3 R2, PT, PT, R10, R0, RZ ;  /* 0x000000000a027210 */ /* 0x000fe40007ffe0ff */
[----:B------:R-:W-:-:S03]  /*0cc0*/  IADD3 R5, PT, PT, R7, R10, RZ ;  /* 0x0000000a07057210 */ /* 0x000fc60007ffe0ff */
[----:B------:R-:W-:Y:S02]  /*0cd0*/  IMAD R13, R2, R3, R6 ;  /* 0x00000003020d7224 */ /* 0x000fe400078e0206 */
[----:B------:R-:W1:Y:S01]  /*0ce0*/  LDC.64 R16, c[0x0][0x388] ;  /* 0x0000e200ff107b82 */ /* 0x000e620000000a00 */
[----:B0-----:R-:W-:-:S05]  /*0cf0*/  IMAD.WIDE R14, R5, 0x4, R14 ;  /* 0x00000004050e7825 */ /* 0x001fca00078e020e */
[----:B------:R-:W2:Y:S01]  /*0d00*/  LDG.E R2, desc[UR8][R14.64] ;  /* 0x000000080e027981 */ /* 0x000ea2000c1e1900 */
[----:B-1----:R-:W-:-:S06]  /*0d10*/  IMAD.WIDE.U32 R18, R13, 0x4, R16 ;  /* 0x000000040d127825 */ /* 0x002fcc00078e0010 */
[----:B------:R-:W3:Y:S01]  /*0d20*/  LDG.E R19, desc[UR8][R18.64] ;  /* 0x0000000812137981 */ /* 0x000ee2000c1e1900 */
[----:B------:R-:W-:-:S05]  /*0d30*/  IADD3 R13, PT, PT, R13, R3, RZ ;  /* 0x000000030d0d7210 */ /* 0x000fca0007ffe0ff */
[----:B------:R-:W-:Y:S01]  /*0d40*/  IMAD.WIDE.U32 R16, R13, 0x4, R16 ;  /* 0x000000040d107825 */ /* 0x000fe200078e0010 */
        /* <DEDUP_REMOVED lines=8> */
[----:B------:R-:W-:Y:S01]  /*0dd0*/  IADD3 R10, PT, PT, R10, 0x2, RZ ;  /* 0x000000020a0a7810 */ /* 0x000fe20007ffe0ff */
[----:B0-----:R-:W-:-:S02]  /*0de0*/  FFMA R5, R5, R13, R30 ;  /* 0x0000000d05057223 */ /* 0x001fc4000000001e */
[----:B--2---:R-:W-:Y:S04]  /*0df0*/  STS [R11], R20 ;  /* 0x000000140b007388 */ /* 0x004fe80000000800 */
[----:B---3--:R-:W-:Y:S01]  /*0e00*/  STS [R12], R17 ;  /* 0x000000110c007388 */ /* 0x008fe20000000800 */
[----:B------:R-:W-:Y:S06]  /*0e10*/  BAR.SYNC.DEFER_BLOCKING 0x0 ;  /* 0x0000000000007b1d */ /* 0x000fec0000010000 */
[----:B------:R-:W-:Y:S04]  /*0e20*/  LDS R2, [R8] ;  /* 0x0000000008027984 */ /* 0x000fe80000000800 */
[----:B------:R-:W0:Y:S02]  /*0e30*/  LDS R18, [R9] ;  /* 0x0000000009127984 */ /* 0x000e240000000800 */
[----:B0-----:R-:W-:Y:S01]  /*0e40*/  FFMA R30, R2, R18, R5 ;  /* 0x00000012021e7223 */ /* 0x001fe20000000005 */
[----:B------:R-:W-:Y:S06]  /*0e50*/  BAR.SYNC.DEFER_BLOCKING 0x0 ;  /* 0x0000000000007b1d */ /* 0x000fec0000010000 */
.L_x_4:
[----:B------:R-:W-:Y:S05]  /*0e60*/  @P1 BRA `(.L_x_0) ;  /* 0x0000000000401947 */ /* 0x000fea0003800000 */
[----:B------:R-:W0:Y:S01]  /*0e70*/  LDC.64 R14, c[0x0][0x380] ;  /* 0x0000e000ff0e7b82 */ /* 0x000e220000000a00 */
[-C--:B------:R-:W-:Y:S02]  /*0e80*/  IADD3 R0, PT, PT, R0, R10.reuse, RZ ;  /* 0x0000000a00007210 */ /* 0x080fe40007ffe0ff */
[----:B------:R-:W-:-:S03]  /*0e90*/  IADD3 R7, PT, PT, R7, R10, RZ ;  /* 0x0000000a07077210 */ /* 0x000fc60007ffe0ff */
[----:B------:R-:W-:Y:S02]  /*0ea0*/  IMAD R5, R0, R3, R6 ;  /* 0x0000000300057224 */ /* 0x000fe400078e0206 */
[----:B------:R-:W1:Y:S01]  /*0eb0*/  LDC.64 R16, c[0x0][0x388] ;  /* 0x0000e200ff107b82 */ /* 0x000e620000000a00 */
[----:B0-----:R-:W-:-:S06]  /*0ec0*/  IMAD.WIDE R14, R7, 0x4, R14 ;  /* 0x00000004070e7825 */ /* 0x001fcc00078e020e */
[----:B------:R-:W2:Y:S01]  /*0ed0*/  LDG.E R14, desc[UR8][R14.64] ;  /* 0x000000080e0e7981 */ /* 0x000ea2000c1e1900 */
[----:B-1----:R-:W-:-:S06]  /*0ee0*/  IMAD.WIDE.U32 R16, R5, 0x4, R16 ;  /* 0x0000000405107825 */ /* 0x002fcc00078e0010 */
[----:B------:R-:W3:Y:S04]  /*0ef0*/  LDG.E R17, desc[UR8][R16.64] ;  /* 0x0000000810117981 */ /* 0x000ee8000c1e1900 */
[----:B--2---:R-:W-:Y:S04]  /*0f00*/  STS [R11], R14 ;  /* 0x0000000e0b007388 */ /* 0x004fe80000000800 */
[----:B---3--:R-:W-:Y:S01]  /*0f10*/  STS [R12], R17 ;  /* 0x000000110c007388 */ /* 0x008fe20000000800 */
[----:B------:R-:W-:Y:S06]  /*0f20*/  BAR.SYNC.DEFER_BLOCKING 0x0 ;  /* 0x0000000000007b1d */ /* 0x000fec0000010000 */
[----:B------:R-:W-:Y:S04]  /*0f30*/  LDS R5, [R8] ;  /* 0x0000000008057984 */ /* 0x000fe80000000800 */
[----:B------:R-:W0:Y:S02]  /*0f40*/  LDS R9, [R9] ;  /* 0x0000000009097984 */ /* 0x000e240000000800 */
[----:B0-----:R-:W-:Y:S01]  /*0f50*/  FFMA R30, R5, R9, R30 ;  /* 0x00000009051e7223 */ /* 0x001fe2000000001e */
[----:B------:R-:W-:Y:S06]  /*0f60*/  BAR.SYNC.DEFER_BLOCKING 0x0 ;  /* 0x0000000000007b1d */ /* 0x000fec0000010000 */
.L_x_0:
[----:B------:R-:W0:Y:S01]  /*0f70*/  LDC.64 R8, c[0x0][0x390] ;  /* 0x0000e400ff087b82 */ /* 0x000e220000000a00 */
[----:B------:R-:W-:-:S04]  /*0f80*/  IMAD R3, R4, R3, R6 ;  /* 0x0000000304037224 */ /* 0x000fc800078e0206 */
[----:B0-----:R-:W-:-:S05]  /*0f90*/  IMAD.WIDE R2, R3, 0x4, R8 ;  /* 0x0000000403027825 */ /* 0x001fca00078e0208 */
[----:B------:R-:W-:Y:S01]  /*0fa0*/  STG.E desc[UR8][R2.64], R30 ;  /* 0x0000001e02007986 */ /* 0x000fe2000c101908 */
[----:B------:R-:W-:Y:S05]  /*0fb0*/  EXIT ;  /* 0x000000000000794d */ /* 0x000fea0003800000 */
.L_x_5:
[----:B------:R-:W-:-:S00]  /*0fc0*/  BRA `(.L_x_5) ;  /* 0xfffffffc00fc7947 */ /* 0x000fc0000383ffff */
[----:B------:R-:W-:-:S00]  /*0fd0*/  NOP ;  /* 0x0000000000007918 */ /* 0x000fc00000000000 */
        /* <DEDUP_REMOVED lines=10> */
.L_x_6:


//--------------------- .nv.shared._Z16matrixMultKernelPfS_S_i --------------------------
	.section	.nv.shared._Z16matrixMultKernelPfS_S_i,"aw",@nobits
	.sectionflags	@""
	.align	4
.nv.shared._Z16matrixMultKernelPfS_S_i:
	.zero		1032


//--------------------- .nv.shared.reserved.0     --------------------------
	.section	.nv.shared.reserved.0,"aw",@nobits
	.weak		__nv_reservedSMEM_offset_0_alias
	.size		__nv_reservedSMEM_offset_0_alias, 0, 64
	.other		__nv_reservedSMEM_offset_0_alias,@"STO_CUDA_RESERVED_SHARED STV_DEFAULT"
__nv_reservedSMEM_offset_0_alias:
	.zero		0
	.zero		64


//--------------------- .nv.constant0._Z16matrixMultKernelPfS_S_i --------------------------
	.section	.nv.constant0._Z16matrixMultKernelPfS_S_i,"a",@progbits
	.sectionflags	@""
	.align	4
.nv.constant0._Z16matrixMultKernelPfS_S_i:
	.zero		924


//--------------------- SYMBOLS --------------------------

	.type		.nv.reservedSmem.offset0,@object
	.size		.nv.reservedSmem.offset0,0x4
	.type		.nv.reservedSmem.cap,@object
	.size		.nv.reservedSmem.cap,0x4
